//
// Generated by NVIDIA NVVM Compiler
//
// Compiler Build ID: CL-36424714
// Cuda compilation tools, release 13.0, V13.0.88
// Based on NVVM 20.0.0
//

.version 9.0
.target sm_100
.address_size 64

	// .globl	_Z14complex_kernelPKfS0_Pfi

.visible .entry _Z14complex_kernelPKfS0_Pfi(
	.param .u64 .ptr .align 1 _Z14complex_kernelPKfS0_Pfi_param_0,
	.param .u64 .ptr .align 1 _Z14complex_kernelPKfS0_Pfi_param_1,
	.param .u64 .ptr .align 1 _Z14complex_kernelPKfS0_Pfi_param_2,
	.param .u32 _Z14complex_kernelPKfS0_Pfi_param_3
)
{
	.reg .pred 	%p<2>;
	.reg .b32 	%r<6>;
	.reg .b32 	%f<6>;
	.reg .b64 	%rd<11>;

	ld.param.u64 	%rd1, [_Z14complex_kernelPKfS0_Pfi_param_0];
	ld.param.u64 	%rd2, [_Z14complex_kernelPKfS0_Pfi_param_1];
	ld.param.u64 	%rd3, [_Z14complex_kernelPKfS0_Pfi_param_2];
	ld.param.u32 	%r2, [_Z14complex_kernelPKfS0_Pfi_param_3];
	mov.u32 	%r3, %ctaid.x;
	mov.u32 	%r4, %ntid.x;
	mov.u32 	%r5, %tid.x;
	mad.lo.s32 	%r1, %r3, %r4, %r5;
	setp.ge.s32 	%p1, %r1, %r2;
	@%p1 bra 	$L__BB0_2;
	cvta.to.global.u64 	%rd4, %rd1;
	cvta.to.global.u64 	%rd5, %rd2;
	cvta.to.global.u64 	%rd6, %rd3;
	mul.wide.s32 	%rd7, %r1, 4;
	add.s64 	%rd8, %rd4, %rd7;
	ld.global.f32 	%f1, [%rd8];
	add.s64 	%rd9, %rd5, %rd7;
	ld.global.f32 	%f2, [%rd9];
	fma.rn.f32 	%f3, %f1, %f2, 0f3F800000;
	mul.f32 	%f4, %f3, %f3;
	sqrt.rn.f32 	%f5, %f4;
	add.s64 	%rd10, %rd6, %rd7;
	st.global.f32 	[%rd10], %f5;
$L__BB0_2:
	ret;

}
	// .globl	_Z7kernel1PKfS0_Pfi
.visible .entry _Z7kernel1PKfS0_Pfi(
	.param .u64 .ptr .align 1 _Z7kernel1PKfS0_Pfi_param_0,
	.param .u64 .ptr .align 1 _Z7kernel1PKfS0_Pfi_param_1,
	.param .u64 .ptr .align 1 _Z7kernel1PKfS0_Pfi_param_2,
	.param .u32 _Z7kernel1PKfS0_Pfi_param_3
)
{
	.reg .pred 	%p<2>;
	.reg .b32 	%r<6>;
	.reg .b32 	%f<4>;
	.reg .b64 	%rd<11>;

	ld.param.u64 	%rd1, [_Z7kernel1PKfS0_Pfi_param_0];
	ld.param.u64 	%rd2, [_Z7kernel1PKfS0_Pfi_param_1];
	ld.param.u64 	%rd3, [_Z7kernel1PKfS0_Pfi_param_2];
	ld.param.u32 	%r2, [_Z7kernel1PKfS0_Pfi_param_3];
	mov.u32 	%r3, %ctaid.x;
	mov.u32 	%r4, %ntid.x;
	mov.u32 	%r5, %tid.x;
	mad.lo.s32 	%r1, %r3, %r4, %r5;
	setp.ge.s32 	%p1, %r1, %r2;
	@%p1 bra 	$L__BB1_2;
	cvta.to.global.u64 	%rd4, %rd1;
	cvta.to.global.u64 	%rd5, %rd2;
	cvta.to.global.u64 	%rd6, %rd3;
	mul.wide.s32 	%rd7, %r1, 4;
	add.s64 	%rd8, %rd4, %rd7;
	ld.global.f32 	%f1, [%rd8];
	add.s64 	%rd9, %rd5, %rd7;
	ld.global.f32 	%f2, [%rd9];
	fma.rn.f32 	%f3, %f1, %f2, 0f3F800000;
	add.s64 	%rd10, %rd6, %rd7;
	st.global.f32 	[%rd10], %f3;
$L__BB1_2:
	ret;

}
	// .globl	_Z7kernel2PKfPfi
.visible .entry _Z7kernel2PKfPfi(
	.param .u64 .ptr .align 1 _Z7kernel2PKfPfi_param_0,
	.param .u64 .ptr .align 1 _Z7kernel2PKfPfi_param_1,
	.param .u32 _Z7kernel2PKfPfi_param_2
)
{
	.reg .pred 	%p<2>;
	.reg .b32 	%r<6>;
	.reg .b32 	%f<4>;
	.reg .b64 	%rd<8>;

	ld.param.u64 	%rd1, [_Z7kernel2PKfPfi_param_0];
	ld.param.u64 	%rd2, [_Z7kernel2PKfPfi_param_1];
	ld.param.u32 	%r2, [_Z7kernel2PKfPfi_param_2];
	mov.u32 	%r3, %ctaid.x;
	mov.u32 	%r4, %ntid.x;
	mov.u32 	%r5, %tid.x;
	mad.lo.s32 	%r1, %r3, %r4, %r5;
	setp.ge.s32 	%p1, %r1, %r2;
	@%p1 bra 	$L__BB2_2;
	cvta.to.global.u64 	%rd3, %rd1;
	cvta.to.global.u64 	%rd4, %rd2;
	mul.wide.s32 	%rd5, %r1, 4;
	add.s64 	%rd6, %rd3, %rd5;
	ld.global.f32 	%f1, [%rd6];
	mul.f32 	%f2, %f1, %f1;
	sqrt.rn.f32 	%f3, %f2;
	add.s64 	%rd7, %rd4, %rd5;
	st.global.f32 	[%rd7], %f3;
$L__BB2_2:
	ret;

}


// ===== COMPILED SASS (sm_100) =====

	.target	sm_100

	.elftype	@"ET_EXEC"


//--------------------- .note.nv.tkinfo           --------------------------
	.section	.note.nv.tkinfo,"",@"SHT_NOTE"
	.sectionflags	@"SHF_NOTE_NV_TKINFO"
	.tkinfo
        /*0018*/ 	.word	0x00000002
        /*0030*/ 	.string	""
        /*0030*/ 	.string	"ptxas"
        /*0030*/ 	.string	"Cuda compilation tools, release 13.0, V13.0.88"
        /*0030*/ 	.string	"Build cuda_13.0.r13.0/compiler.36424714_0"
        /*0030*/ 	.string	"-arch sm_100 -m 64 "



//--------------------- .note.nv.cuinfo           --------------------------
	.section	.note.nv.cuinfo,"",@"SHT_NOTE"
	.sectionflags	@"SHF_NOTE_NV_CUINFO"
        /*0018*/ 	.short	0x0002
        /*001a*/ 	.short	0x0064
        /*001c*/ 	.short	0x0082
	.zero		2


//--------------------- .nv.info                  --------------------------
	.section	.nv.info,"",@"SHT_CUDA_INFO"
	.align	4


	//----- nvinfo : EIATTR_REGCOUNT
	.align		4
        /*0000*/ 	.byte	0x04, 0x2f
        /*0002*/ 	.short	(.L_1 - .L_0)
	.align		4
.L_0:
        /*0004*/ 	.word	index@(_Z14complex_kernelPKfS0_Pfi)
        /*0008*/ 	.word	0x0000000b


	//----- nvinfo : EIATTR_FRAME_SIZE
	.align		4
.L_1:
        /*000c*/ 	.byte	0x04, 0x11
        /*000e*/ 	.short	(.L_3 - .L_2)
	.align		4
.L_2:
        /*0010*/ 	.word	index@($__internal_1_$__cuda_sm20_sqrt_rn_f32_slowpath)
        /*0014*/ 	.word	0x00000000


	//----- nvinfo : EIATTR_FRAME_SIZE
	.align		4
.L_3:
        /*0018*/ 	.byte	0x04, 0x11
        /*001a*/ 	.short	(.L_5 - .L_4)
	.align		4
.L_4:
        /*001c*/ 	.word	index@(_Z14complex_kernelPKfS0_Pfi)
        /*0020*/ 	.word	0x00000000


	//----- nvinfo : EIATTR_REGCOUNT
	.align		4
.L_5:
        /*0024*/ 	.byte	0x04, 0x2f
        /*0026*/ 	.short	(.L_7 - .L_6)
	.align		4
.L_6:
        /*0028*/ 	.word	index@(_Z7kernel1PKfS0_Pfi)
        /*002c*/ 	.word	0x0000000c


	//----- nvinfo : EIATTR_FRAME_SIZE
	.align		4
.L_7:
        /*0030*/ 	.byte	0x04, 0x11
        /*0032*/ 	.short	(.L_9 - .L_8)
	.align		4
.L_8:
        /*0034*/ 	.word	index@(_Z7kernel1PKfS0_Pfi)
        /*0038*/ 	.word	0x00000000


	//----- nvinfo : EIATTR_REGCOUNT
	.align		4
.L_9:
        /*003c*/ 	.byte	0x04, 0x2f
        /*003e*/ 	.short	(.L_11 - .L_10)
	.align		4
.L_10:
        /*0040*/ 	.word	index@(_Z7kernel2PKfPfi)
        /*0044*/ 	.word	0x0000000c


	//----- nvinfo : EIATTR_FRAME_SIZE
	.align		4
.L_11:
        /*0048*/ 	.byte	0x04, 0x11
        /*004a*/ 	.short	(.L_13 - .L_12)
	.align		4
.L_12:
        /*004c*/ 	.word	index@($__internal_0_$__cuda_sm20_sqrt_rn_f32_slowpath)
        /*0050*/ 	.word	0x00000000


	//----- nvinfo : EIATTR_FRAME_SIZE
	.align		4
.L_13:
        /*0054*/ 	.byte	0x04, 0x11
        /*0056*/ 	.short	(.L_15 - .L_14)
	.align		4
.L_14:
        /*0058*/ 	.word	index@(_Z7kernel2PKfPfi)
        /*005c*/ 	.word	0x00000000


	//----- nvinfo : EIATTR_MIN_STACK_SIZE
	.align		4
.L_15:
        /*0060*/ 	.byte	0x04, 0x12
        /*0062*/ 	.short	(.L_17 - .L_16)
	.align		4
.L_16:
        /*0064*/ 	.word	index@(_Z7kernel2PKfPfi)
        /*0068*/ 	.word	0x00000000


	//----- nvinfo : EIATTR_MIN_STACK_SIZE
	.align		4
.L_17:
        /*006c*/ 	.byte	0x04, 0x12
        /*006e*/ 	.short	(.L_19 - .L_18)
	.align		4
.L_18:
        /*0070*/ 	.word	index@(_Z7kernel1PKfS0_Pfi)
        /*0074*/ 	.word	0x00000000


	//----- nvinfo : EIATTR_MIN_STACK_SIZE
	.align		4
.L_19:
        /*0078*/ 	.byte	0x04, 0x12
        /*007a*/ 	.short	(.L_21 - .L_20)
	.align		4
.L_20:
        /*007c*/ 	.word	index@(_Z14complex_kernelPKfS0_Pfi)
        /*0080*/ 	.word	0x00000000
.L_21:


//--------------------- .nv.compat                --------------------------
	.section	.nv.compat,"",@"SHT_CUDA_COMPAT_INFO"
	.align	4
        /*0000*/ 	.byte	0x02, 0x09, 0x00, 0x00, 0x02, 0x02, 0x01, 0x00, 0x02, 0x05, 0x05, 0x00, 0x03, 0x07, 0x01, 0x01
        /*0010*/ 	.byte	0x02, 0x03, 0x00, 0x00, 0x02, 0x06, 0x01, 0x00, 0x04, 0x0b, 0x08, 0x00, 0x01, 0x00, 0x00, 0x00
        /*0020*/ 	.byte	0x00, 0x00, 0x00, 0x00


//--------------------- .nv.info._Z7kernel2PKfPfi --------------------------
	.section	.nv.info._Z7kernel2PKfPfi,"",@"SHT_CUDA_INFO"
	.sectionflags	@""
	.align	4


	//----- nvinfo : EIATTR_CUDA_API_VERSION
	.align		4
        /*0000*/ 	.byte	0x04, 0x37
        /*0002*/ 	.short	(.L_23 - .L_22)
.L_22:
        /*0004*/ 	.word	0x00000082


	//----- nvinfo : EIATTR_KPARAM_INFO
	.align		4
.L_23:
        /*0008*/ 	.byte	0x04, 0x17
        /*000a*/ 	.short	(.L_25 - .L_24)
.L_24:
        /*000c*/ 	.word	0x00000000
        /*0010*/ 	.short	0x0002
        /*0012*/ 	.short	0x0010
        /*0014*/ 	.byte	0x00, 0xf0, 0x11, 0x00


	//----- nvinfo : EIATTR_KPARAM_INFO
	.align		4
.L_25:
        /*0018*/ 	.byte	0x04, 0x17
        /*001a*/ 	.short	(.L_27 - .L_26)
.L_26:
        /*001c*/ 	.word	0x00000000
        /*0020*/ 	.short	0x0001
        /*0022*/ 	.short	0x0008
        /*0024*/ 	.byte	0x00, 0xf5, 0x21, 0x00


	//----- nvinfo : EIATTR_KPARAM_INFO
	.align		4
.L_27:
        /*0028*/ 	.byte	0x04, 0x17
        /*002a*/ 	.short	(.L_29 - .L_28)
.L_28:
        /*002c*/ 	.word	0x00000000
        /*0030*/ 	.short	0x0000
        /*0032*/ 	.short	0x0000
        /*0034*/ 	.byte	0x00, 0xf5, 0x21, 0x00


	//----- nvinfo : EIATTR_SPARSE_MMA_MASK
	.align		4
.L_29:
        /*0038*/ 	.byte	0x03, 0x50
        /*003a*/ 	.short	0x0000


	//----- nvinfo : EIATTR_MAXREG_COUNT
	.align		4
        /*003c*/ 	.byte	0x03, 0x1b
        /*003e*/ 	.short	0x00ff


	//----- nvinfo : EIATTR_MERCURY_ISA_VERSION
	.align		4
        /*0040*/ 	.byte	0x03, 0x5f
        /*0042*/ 	.short	0x0101


	//----- nvinfo : EIATTR_VRC_CTA_INIT_COUNT
	.align		4
        /*0044*/ 	.byte	0x02, 0x4a
	.zero		1
	.zero		1


	//----- nvinfo : EIATTR_EXIT_INSTR_OFFSETS
	.align		4
        /*0048*/ 	.byte	0x04, 0x1c
        /*004a*/ 	.short	(.L_31 - .L_30)


	//   ....[0]....
.L_30:
        /*004c*/ 	.word	0x00000070


	//   ....[1]....
        /*0050*/ 	.word	0x000001d0


	//----- nvinfo : EIATTR_CRS_STACK_SIZE
	.align		4
.L_31:
        /*0054*/ 	.byte	0x04, 0x1e
        /*0056*/ 	.short	(.L_33 - .L_32)
.L_32:
        /*0058*/ 	.word	0x00000000


	//----- nvinfo : EIATTR_CBANK_PARAM_SIZE
	.align		4
.L_33:
        /*005c*/ 	.byte	0x03, 0x19
        /*005e*/ 	.short	0x0014


	//----- nvinfo : EIATTR_PARAM_CBANK
	.align		4
        /*0060*/ 	.byte	0x04, 0x0a
        /*0062*/ 	.short	(.L_35 - .L_34)
	.align		4
.L_34:
        /*0064*/ 	.word	index@(.nv.constant0._Z7kernel2PKfPfi)
        /*0068*/ 	.short	0x0380
        /*006a*/ 	.short	0x0014


	//----- nvinfo : EIATTR_SW_WAR
	.align		4
.L_35:
        /*006c*/ 	.byte	0x04, 0x36
        /*006e*/ 	.short	(.L_37 - .L_36)
.L_36:
        /*0070*/ 	.word	0x00000008
.L_37:


//--------------------- .nv.info._Z7kernel1PKfS0_Pfi --------------------------
	.section	.nv.info._Z7kernel1PKfS0_Pfi,"",@"SHT_CUDA_INFO"
	.sectionflags	@""
	.align	4


	//----- nvinfo : EIATTR_CUDA_API_VERSION
	.align		4
        /*0000*/ 	.byte	0x04, 0x37
        /*0002*/ 	.short	(.L_39 - .L_38)
.L_38:
        /*0004*/ 	.word	0x00000082


	//----- nvinfo : EIATTR_KPARAM_INFO
	.align		4
.L_39:
        /*0008*/ 	.byte	0x04, 0x17
        /*000a*/ 	.short	(.L_41 - .L_40)
.L_40:
        /*000c*/ 	.word	0x00000000
        /*0010*/ 	.short	0x0003
        /*0012*/ 	.short	0x0018
        /*0014*/ 	.byte	0x00, 0xf0, 0x11, 0x00


	//----- nvinfo : EIATTR_KPARAM_INFO
	.align		4
.L_41:
        /*0018*/ 	.byte	0x04, 0x17
        /*001a*/ 	.short	(.L_43 - .L_42)
.L_42:
        /*001c*/ 	.word	0x00000000
        /*0020*/ 	.short	0x0002
        /*0022*/ 	.short	0x0010
        /*0024*/ 	.byte	0x00, 0xf5, 0x21, 0x00


	//----- nvinfo : EIATTR_KPARAM_INFO
	.align		4
.L_43:
        /*0028*/ 	.byte	0x04, 0x17
        /*002a*/ 	.short	(.L_45 - .L_44)
.L_44:
        /*002c*/ 	.word	0x00000000
        /*0030*/ 	.short	0x0001
        /*0032*/ 	.short	0x0008
        /*0034*/ 	.byte	0x00, 0xf5, 0x21, 0x00


	//----- nvinfo : EIATTR_KPARAM_INFO
	.align		4
.L_45:
        /*0038*/ 	.byte	0x04, 0x17
        /*003a*/ 	.short	(.L_47 - .L_46)
.L_46:
        /*003c*/ 	.word	0x00000000
        /*0040*/ 	.short	0x0000
        /*0042*/ 	.short	0x0000
        /*0044*/ 	.byte	0x00, 0xf5, 0x21, 0x00


	//----- nvinfo : EIATTR_SPARSE_MMA_MASK
	.align		4
.L_47:
        /*0048*/ 	.byte	0x03, 0x50
        /*004a*/ 	.short	0x0000


	//----- nvinfo : EIATTR_MAXREG_COUNT
	.align		4
        /*004c*/ 	.byte	0x03, 0x1b
        /*004e*/ 	.short	0x00ff


	//----- nvinfo : EIATTR_MERCURY_ISA_VERSION
	.align		4
        /*0050*/ 	.byte	0x03, 0x5f
        /*0052*/ 	.short	0x0101


	//----- nvinfo : EIATTR_VRC_CTA_INIT_COUNT
	.align		4
        /*0054*/ 	.byte	0x02, 0x4a
	.zero		1
	.zero		1


	//----- nvinfo : EIATTR_EXIT_INSTR_OFFSETS
	.align		4
        /*0058*/ 	.byte	0x04, 0x1c
        /*005a*/ 	.short	(.L_49 - .L_48)


	//   ....[0]....
.L_48:
        /*005c*/ 	.word	0x00000070


	//   ....[1]....
        /*0060*/ 	.word	0x00000130


	//----- nvinfo : EIATTR_CBANK_PARAM_SIZE
	.align		4
.L_49:
        /*0064*/ 	.byte	0x03, 0x19
        /*0066*/ 	.short	0x001c


	//----- nvinfo : EIATTR_PARAM_CBANK
	.align		4
        /*0068*/ 	.byte	0x04, 0x0a
        /*006a*/ 	.short	(.L_51 - .L_50)
	.align		4
.L_50:
        /*006c*/ 	.word	index@(.nv.constant0._Z7kernel1PKfS0_Pfi)
        /*0070*/ 	.short	0x0380
        /*0072*/ 	.short	0x001c


	//----- nvinfo : EIATTR_SW_WAR
	.align		4
.L_51:
        /*0074*/ 	.byte	0x04, 0x36
        /*0076*/ 	.short	(.L_53 - .L_52)
.L_52:
        /*0078*/ 	.word	0x00000008
.L_53:


//--------------------- .nv.info._Z14complex_kernelPKfS0_Pfi --------------------------
	.section	.nv.info._Z14complex_kernelPKfS0_Pfi,"",@"SHT_CUDA_INFO"
	.sectionflags	@""
	.align	4


	//----- nvinfo : EIATTR_CUDA_API_VERSION
	.align		4
        /*0000*/ 	.byte	0x04, 0x37
        /*0002*/ 	.short	(.L_55 - .L_54)
.L_54:
        /*0004*/ 	.word	0x00000082


	//----- nvinfo : EIATTR_KPARAM_INFO
	.align		4
.L_55:
        /*0008*/ 	.byte	0x04, 0x17
        /*000a*/ 	.short	(.L_57 - .L_56)
.L_56:
        /*000c*/ 	.word	0x00000000
        /*0010*/ 	.short	0x0003
        /*0012*/ 	.short	0x0018
        /*0014*/ 	.byte	0x00, 0xf0, 0x11, 0x00


	//----- nvinfo : EIATTR_KPARAM_INFO
	.align		4
.L_57:
        /*0018*/ 	.byte	0x04, 0x17
        /*001a*/ 	.short	(.L_59 - .L_58)
.L_58:
        /*001c*/ 	.word	0x00000000
        /*0020*/ 	.short	0x0002
        /*0022*/ 	.short	0x0010
        /*0024*/ 	.byte	0x00, 0xf5, 0x21, 0x00


	//----- nvinfo : EIATTR_KPARAM_INFO
	.align		4
.L_59:
        /*0028*/ 	.byte	0x04, 0x17
        /*002a*/ 	.short	(.L_61 - .L_60)
.L_60:
        /*002c*/ 	.word	0x00000000
        /*0030*/ 	.short	0x0001
        /*0032*/ 	.short	0x0008
        /*0034*/ 	.byte	0x00, 0xf5, 0x21, 0x00


	//----- nvinfo : EIATTR_KPARAM_INFO
	.align		4
.L_61:
        /*0038*/ 	.byte	0x04, 0x17
        /*003a*/ 	.short	(.L_63 - .L_62)
.L_62:
        /*003c*/ 	.word	0x00000000
        /*0040*/ 	.short	0x0000
        /*0042*/ 	.short	0x0000
        /*0044*/ 	.byte	0x00, 0xf5, 0x21, 0x00


	//----- nvinfo : EIATTR_SPARSE_MMA_MASK
	.align		4
.L_63:
        /*0048*/ 	.byte	0x03, 0x50
        /*004a*/ 	.short	0x0000


	//----- nvinfo : EIATTR_MAXREG_COUNT
	.align		4
        /*004c*/ 	.byte	0x03, 0x1b
        /*004e*/ 	.short	0x00ff


	//----- nvinfo : EIATTR_MERCURY_ISA_VERSION
	.align		4
        /*0050*/ 	.byte	0x03, 0x5f
        /*0052*/ 	.short	0x0101


	//----- nvinfo : EIATTR_VRC_CTA_INIT_COUNT
	.align		4
        /*0054*/ 	.byte	0x02, 0x4a
	.zero		1
	.zero		1


	//----- nvinfo : EIATTR_EXIT_INSTR_OFFSETS
	.align		4
        /*0058*/ 	.byte	0x04, 0x1c
        /*005a*/ 	.short	(.L_65 - .L_64)


	//   ....[0]....
.L_64:
        /*005c*/ 	.word	0x00000070


	//   ....[1]....
        /*0060*/ 	.word	0x00000220


	//----- nvinfo : EIATTR_CRS_STACK_SIZE
	.align		4
.L_65:
        /*0064*/ 	.byte	0x04, 0x1e
        /*0066*/ 	.short	(.L_67 - .L_66)
.L_66:
        /*0068*/ 	.word	0x00000000


	//----- nvinfo : EIATTR_CBANK_PARAM_SIZE
	.align		4
.L_67:
        /*006c*/ 	.byte	0x03, 0x19
        /*006e*/ 	.short	0x001c


	//----- nvinfo : EIATTR_PARAM_CBANK
	.align		4
        /*0070*/ 	.byte	0x04, 0x0a
        /*0072*/ 	.short	(.L_69 - .L_68)
	.align		4
.L_68:
        /*0074*/ 	.word	index@(.nv.constant0._Z14complex_kernelPKfS0_Pfi)
        /*0078*/ 	.short	0x0380
        /*007a*/ 	.short	0x001c


	//----- nvinfo : EIATTR_SW_WAR
	.align		4
.L_69:
        /*007c*/ 	.byte	0x04, 0x36
        /*007e*/ 	.short	(.L_71 - .L_70)
.L_70:
        /*0080*/ 	.word	0x00000008
.L_71:


//--------------------- .nv.callgraph             --------------------------
	.section	.nv.callgraph,"",@"SHT_CUDA_CALLGRAPH"
	.align	4
	.sectionentsize	8
	.align		4
        /*0000*/ 	.word	0x00000000
	.align		4
        /*0004*/ 	.word	0xffffffff
	.align		4
        /*0008*/ 	.word	0x00000000
	.align		4
        /*000c*/ 	.word	0xfffffffe
	.align		4
        /*0010*/ 	.word	0x00000000
	.align		4
        /*0014*/ 	.word	0xfffffffd
	.align		4
        /*0018*/ 	.word	0x00000000
	.align		4
        /*001c*/ 	.word	0xfffffffc


//--------------------- .text._Z7kernel2PKfPfi    --------------------------
	.section	.text._Z7kernel2PKfPfi,"ax",@progbits
	.align	128
        .global         _Z7kernel2PKfPfi
        .type           _Z7kernel2PKfPfi,@function
        .size           _Z7kernel2PKfPfi,(.L_x_11 - _Z7kernel2PKfPfi)
        .other          _Z7kernel2PKfPfi,@"STO_CUDA_ENTRY STV_DEFAULT"
_Z7kernel2PKfPfi:
.text._Z7kernel2PKfPfi:
[----:B------:R-:W-:Y:S01]  /*0000*/  LDC R1, c[0x0][0x37c] ;  /* 0x0000df00ff017b82 */ /* 0x000fe20000000800 */
[----:B------:R-:W0:Y:S07]  /*0010*/  S2R R0, SR_TID.X ;  /* 0x0000000000007919 */ /* 0x000e2e0000002100 */
[----:B------:R-:W0:Y:S01]  /*0020*/  S2UR UR4, SR_CTAID.X ;  /* 0x00000000000479c3 */ /* 0x000e220000002500 */
[----:B------:R-:W1:Y:S07]  /*0030*/  LDCU UR5, c[0x0][0x390] ;  /* 0x00007200ff0577ac */ /* 0x000e6e0008000800 */
[----:B------:R-:W0:Y:S02]  /*0040*/  LDC R5, c[0x0][0x360] ;  /* 0x0000d800ff057b82 */ /* 0x000e240000000800 */
[----:B0-----:R-:W-:-:S05]  /*0050*/  IMAD R5, R5, UR4, R0 ;  /* 0x0000000405057c24 */ /* 0x001fca000f8e0200 */
[----:B-1----:R-:W-:-:S13]  /*0060*/  ISETP.GE.AND P0, PT, R5, UR5, PT ;  /* 0x0000000505007c0c */ /* 0x002fda000bf06270 */
[----:B------:R-:W-:Y:S05]  /*0070*/  @P0 EXIT ;  /* 0x000000000000094d */ /* 0x000fea0003800000 */
[----:B------:R-:W0:Y:S01]  /*0080*/  LDC.64 R2, c[0x0][0x380] ;  /* 0x0000e000ff027b82 */ /* 0x000e220000000a00 */
[----:B------:R-:W1:Y:S01]  /*0090*/  LDCU.64 UR4, c[0x0][0x358] ;  /* 0x00006b00ff0477ac */ /* 0x000e620008000a00 */
[----:B0-----:R-:W-:-:S06]  /*00a0*/  IMAD.WIDE R2, R5, 0x4, R2 ;  /* 0x0000000405027825 */ /* 0x001fcc00078e0202 */
[----:B-1----:R-:W2:Y:S01]  /*00b0*/  LDG.E R2, desc[UR4][R2.64] ;  /* 0x0000000402027981 */ /* 0x002ea2000c1e1900 */
[----:B------:R-:W-:Y:S01]  /*00c0*/  BSSY.RECONVERGENT B0, `(.L_x_0) ;  /* 0x000000d000007945 */ /* 0x000fe20003800200 */
[----:B--2---:R-:W-:-:S04]  /*00d0*/  FMUL R0, R2, R2 ;  /* 0x0000000202007220 */ /* 0x004fc80000400000 */
[----:B------:R0:W1:Y:S01]  /*00e0*/  MUFU.RSQ R7, R0 ;  /* 0x0000000000077308 */ /* 0x0000620000001400 */
[----:B------:R-:W-:-:S04]  /*00f0*/  IADD3 R4, PT, PT, R0, -0xd000000, RZ ;  /* 0xf300000000047810 */ /* 0x000fc80007ffe0ff */
[----:B------:R-:W-:-:S13]  /*0100*/  ISETP.GT.U32.AND P0, PT, R4, 0x727fffff, PT ;  /* 0x727fffff0400780c */ /* 0x000fda0003f04070 */
[----:B01----:R-:W-:Y:S05]  /*0110*/  @!P0 BRA `(.L_x_1) ;  /* 0x00000000000c8947 */ /* 0x003fea0003800000 */
[----:B------:R-:W-:-:S07]  /*0120*/  MOV R9, 0x140 ;  /* 0x0000014000097802 */ /* 0x000fce0000000f00 */
[----:B------:R-:W-:Y:S05]  /*0130*/  CALL.REL.NOINC `($__internal_0_$__cuda_sm20_sqrt_rn_f32_slowpath) ;  /* 0x0000000000287944 */ /* 0x000fea0003c00000 */
[----:B------:R-:W-:Y:S05]  /*0140*/  BRA `(.L_x_2) ;  /* 0x0000000000107947 */ /* 0x000fea0003800000 */
.L_x_1:
[----:B------:R-:W-:Y:S01]  /*0150*/  FMUL.FTZ R3, R0, R7 ;  /* 0x0000000700037220 */ /* 0x000fe20000410000 */
[----:B------:R-:W-:-:S03]  /*0160*/  FMUL.FTZ R7, R7, 0.5 ;  /* 0x3f00000007077820 */ /* 0x000fc60000410000 */
[----:B------:R-:W-:-:S04]  /*0170*/  FFMA R0, -R3, R3, R0 ;  /* 0x0000000303007223 */ /* 0x000fc80000000100 */
[----:B------:R-:W-:-:S07]  /*0180*/  FFMA R7, R0, R7, R3 ;  /* 0x0000000700077223 */ /* 0x000fce0000000003 */
.L_x_2:
[----:B------:R-:W-:Y:S05]  /*0190*/  BSYNC.RECONVERGENT B0 ;  /* 0x0000000000007941 */ /* 0x000fea0003800200 */
.L_x_0:
[----:B------:R-:W0:Y:S02]  /*01a0*/  LDC.64 R2, c[0x0][0x388] ;  /* 0x0000e200ff027b82 */ /* 0x000e240000000a00 */
[----:B0-----:R-:W-:-:S05]  /*01b0*/  IMAD.WIDE R2, R5, 0x4, R2 ;  /* 0x0000000405027825 */ /* 0x001fca00078e0202 */
[----:B------:R-:W-:Y:S01]  /*01c0*/  STG.E desc[UR4][R2.64], R7 ;  /* 0x0000000702007986 */ /* 0x000fe2000c101904 */
[----:B------:R-:W-:Y:S05]  /*01d0*/  EXIT ;  /* 0x000000000000794d */ /* 0x000fea0003800000 */
        .weak           $__internal_0_$__cuda_sm20_sqrt_rn_f32_slowpath
        .type           $__internal_0_$__cuda_sm20_sqrt_rn_f32_slowpath,@function
        .size           $__internal_0_$__cuda_sm20_sqrt_rn_f32_slowpath,(.L_x_11 - $__internal_0_$__cuda_sm20_sqrt_rn_f32_slowpath)
$__internal_0_$__cuda_sm20_sqrt_rn_f32_slowpath:
[----:B------:R-:W-:-:S13]  /*01e0*/  LOP3.LUT P0, RZ, R0, 0x7fffffff, RZ, 0xc0, !PT ;  /* 0x7fffffff00ff7812 */ /* 0x000fda000780c0ff */
[----:B------:R-:W-:Y:S01]  /*01f0*/  @!P0 MOV R2, R0 ;  /* 0x0000000000028202 */ /* 0x000fe20000000f00 */
[----:B------:R-:W-:Y:S06]  /*0200*/  @!P0 BRA `(.L_x_3) ;  /* 0x0000000000408947 */ /* 0x000fec0003800000 */
[----:B------:R-:W-:-:S13]  /*0210*/  FSETP.GEU.FTZ.AND P0, PT, R0, RZ, PT ;  /* 0x000000ff0000720b */ /* 0x000fda0003f1e000 */
[----:B------:R-:W-:Y:S01]  /*0220*/  @!P0 MOV R2, 0x7fffffff ;  /* 0x7fffffff00028802 */ /* 0x000fe20000000f00 */
[----:B------:R-:W-:Y:S06]  /*0230*/  @!P0 BRA `(.L_x_3) ;  /* 0x0000000000348947 */ /* 0x000fec0003800000 */
[----:B------:R-:W-:-:S13]  /*0240*/  FSETP.GTU.FTZ.AND P0, PT, |R0|, +INF , PT ;  /* 0x7f8000000000780b */ /* 0x000fda0003f1c200 */
[----:B------:R-:W-:Y:S01]  /*0250*/  @P0 FADD.FTZ R2, R0, 1 ;  /* 0x3f80000000020421 */ /* 0x000fe20000010000 */
[----:B------:R-:W-:Y:S06]  /*0260*/  @P0 BRA `(.L_x_3) ;  /* 0x0000000000280947 */ /* 0x000fec0003800000 */
[----:B------:R-:W-:-:S13]  /*0270*/  FSETP.NEU.FTZ.AND P0, PT, |R0|, +INF , PT ;  /* 0x7f8000000000780b */ /* 0x000fda0003f1d200 */
[----:B------:R-:W-:-:S04]  /*0280*/  @P0 FFMA R3, R0, 1.84467440737095516160e+19, RZ ;  /* 0x5f80000000030823 */ /* 0x000fc800000000ff */
[----:B------:R-:W0:Y:S02]  /*0290*/  @P0 MUFU.RSQ R2, R3 ;  /* 0x0000000300020308 */ /* 0x000e240000001400 */
[----:B0-----:R-:W-:Y:S01]  /*02a0*/  @P0 FMUL.FTZ R4, R3, R2 ;  /* 0x0000000203040220 */ /* 0x001fe20000410000 */
[----:B------:R-:W-:Y:S01]  /*02b0*/  @P0 FMUL.FTZ R8, R2, 0.5 ;  /* 0x3f00000002080820 */ /* 0x000fe20000410000 */
[----:B------:R-:W-:Y:S02]  /*02c0*/  @!P0 MOV R2, R0 ;  /* 0x0000000000028202 */ /* 0x000fe40000000f00 */
[----:B------:R-:W-:-:S04]  /*02d0*/  @P0 FADD.FTZ R6, -R4, -RZ ;  /* 0x800000ff04060221 */ /* 0x000fc80000010100 */
[----:B------:R-:W-:-:S04]  /*02e0*/  @P0 FFMA R7, R4, R6, R3 ;  /* 0x0000000604070223 */ /* 0x000fc80000000003 */
[----:B------:R-:W-:-:S04]  /*02f0*/  @P0 FFMA R7, R7, R8, R4 ;  /* 0x0000000807070223 */ /* 0x000fc80000000004 */
[----:B------:R-:W-:-:S07]  /*0300*/  @P0 FMUL.FTZ R2, R7, 2.3283064365386962891e-10 ;  /* 0x2f80000007020820 */ /* 0x000fce0000410000 */
.L_x_3:
[----:B------:R-:W-:Y:S01]  /*0310*/  HFMA2 R3, -RZ, RZ, 0, 0 ;  /* 0x00000000ff037431 */ /* 0x000fe200000001ff */
[----:B------:R-:W-:Y:S02]  /*0320*/  MOV R7, R2 ;  /* 0x0000000200077202 */ /* 0x000fe40000000f00 */
[----:B------:R-:W-:-:S04]  /*0330*/  MOV R2, R9 ;  /* 0x0000000900027202 */ /* 0x000fc80000000f00 */
[----:B------:R-:W-:Y:S05]  /*0340*/  RET.REL.NODEC R2 `(_Z7kernel2PKfPfi) ;  /* 0xfffffffc022c7950 */ /* 0x000fea0003c3ffff */
.L_x_4:
[----:B------:R-:W-:-:S00]  /*0350*/  BRA `(.L_x_4) ;  /* 0xfffffffc00fc7947 */ /* 0x000fc0000383ffff */
[----:B------:R-:W-:-:S00]  /*0360*/  NOP ;  /* 0x0000000000007918 */ /* 0x000fc00000000000 */
        /* <DEDUP_REMOVED lines=9> */
.L_x_11:


//--------------------- .text._Z7kernel1PKfS0_Pfi --------------------------
	.section	.text._Z7kernel1PKfS0_Pfi,"ax",@progbits
	.align	128
        .global         _Z7kernel1PKfS0_Pfi
        .type           _Z7kernel1PKfS0_Pfi,@function
        .size           _Z7kernel1PKfS0_Pfi,(.L_x_14 - _Z7kernel1PKfS0_Pfi)
        .other          _Z7kernel1PKfS0_Pfi,@"STO_CUDA_ENTRY STV_DEFAULT"
_Z7kernel1PKfS0_Pfi:
.text._Z7kernel1PKfS0_Pfi:
        /* <DEDUP_REMOVED lines=9> */
[----:B------:R-:W1:Y:S07]  /*0090*/  LDCU.64 UR4, c[0x0][0x358] ;  /* 0x00006b00ff0477ac */ /* 0x000e6e0008000a00 */
[----:B------:R-:W2:Y:S08]  /*00a0*/  LDC.64 R4, c[0x0][0x388] ;  /* 0x0000e200ff047b82 */ /* 0x000eb00000000a00 */
[----:B------:R-:W3:Y:S01]  /*00b0*/  LDC.64 R6, c[0x0][0x390] ;  /* 0x0000e400ff067b82 */ /* 0x000ee20000000a00 */
[----:B0-----:R-:W-:-:S06]  /*00c0*/  IMAD.WIDE R2, R9, 0x4, R2 ;  /* 0x0000000409027825 */ /* 0x001fcc00078e0202 */
[----:B-1----:R-:W4:Y:S01]  /*00d0*/  LDG.E R2, desc[UR4][R2.64] ;  /* 0x0000000402027981 */ /* 0x002f22000c1e1900 */
[----:B--2---:R-:W-:-:S06]  /*00e0*/  IMAD.WIDE R4, R9, 0x4, R4 ;  /* 0x0000000409047825 */ /* 0x004fcc00078e0204 */
[----:B------:R-:W4:Y:S01]  /*00f0*/  LDG.E R5, desc[UR4][R4.64] ;  /* 0x0000000404057981 */ /* 0x000f22000c1e1900 */
[----:B---3--:R-:W-:-:S04]  /*0100*/  IMAD.WIDE R6, R9, 0x4, R6 ;  /* 0x0000000409067825 */ /* 0x008fc800078e0206 */
[----:B----4-:R-:W-:-:S05]  /*0110*/  FFMA R9, R2, R5, 1 ;  /* 0x3f80000002097423 */ /* 0x010fca0000000005 */
[----:B------:R-:W-:Y:S01]  /*0120*/  STG.E desc[UR4][R6.64], R9 ;  /* 0x0000000906007986 */ /* 0x000fe2000c101904 */
[----:B------:R-:W-:Y:S05]  /*0130*/  EXIT ;  /* 0x000000000000794d */ /* 0x000fea0003800000 */
.L_x_5:
        /* <DEDUP_REMOVED lines=12> */
.L_x_14:


//--------------------- .text._Z14complex_kernelPKfS0_Pfi --------------------------
	.section	.text._Z14complex_kernelPKfS0_Pfi,"ax",@progbits
	.align	128
        .global         _Z14complex_kernelPKfS0_Pfi
        .type           _Z14complex_kernelPKfS0_Pfi,@function
        .size           _Z14complex_kernelPKfS0_Pfi,(.L_x_12 - _Z14complex_kernelPKfS0_Pfi)
        .other          _Z14complex_kernelPKfS0_Pfi,@"STO_CUDA_ENTRY STV_DEFAULT"
_Z14complex_kernelPKfS0_Pfi:
.text._Z14complex_kernelPKfS0_Pfi:
        /* <DEDUP_REMOVED lines=10> */
[----:B------:R-:W2:Y:S01]  /*00a0*/  LDC.64 R6, c[0x0][0x388] ;  /* 0x0000e200ff067b82 */ /* 0x000ea20000000a00 */
[----:B0-----:R-:W-:-:S06]  /*00b0*/  IMAD.WIDE R4, R2, 0x4, R4 ;  /* 0x0000000402047825 */ /* 0x001fcc00078e0204 */
[----:B-1----:R-:W3:Y:S01]  /*00c0*/  LDG.E R4, desc[UR4][R4.64] ;  /* 0x0000000404047981 */ /* 0x002ee2000c1e1900 */
[----:B--2---:R-:W-:-:S06]  /*00d0*/  IMAD.WIDE R6, R2, 0x4, R6 ;  /* 0x0000000402067825 */ /* 0x004fcc00078e0206 */
[----:B------:R-:W3:Y:S01]  /*00e0*/  LDG.E R7, desc[UR4][R6.64] ;  /* 0x0000000406077981 */ /* 0x000ee2000c1e1900 */
[----:B------:R-:W-:Y:S01]  /*00f0*/  BSSY.RECONVERGENT B0, `(.L_x_6) ;  /* 0x000000f000007945 */ /* 0x000fe20003800200 */
[----:B---3--:R-:W-:-:S04]  /*0100*/  FFMA R0, R4, R7, 1 ;  /* 0x3f80000004007423 */ /* 0x008fc80000000007 */
[----:B------:R-:W-:-:S05]  /*0110*/  FMUL R0, R0, R0 ;  /* 0x0000000000007220 */ /* 0x000fca0000400000 */
[----:B------:R-:W-:Y:S01]  /*0120*/  IADD3 R8, PT, PT, R0, -0xd000000, RZ ;  /* 0xf300000000087810 */ /* 0x000fe20007ffe0ff */
[----:B------:R0:W1:Y:S03]  /*0130*/  MUFU.RSQ R3, R0 ;  /* 0x0000000000037308 */ /* 0x0000660000001400 */
[----:B------:R-:W-:-:S13]  /*0140*/  ISETP.GT.U32.AND P0, PT, R8, 0x727fffff, PT ;  /* 0x727fffff0800780c */ /* 0x000fda0003f04070 */
[----:B0-----:R-:W-:Y:S05]  /*0150*/  @!P0 BRA `(.L_x_7) ;  /* 0x0000000000108947 */ /* 0x001fea0003800000 */
[----:B------:R-:W-:-:S07]  /*0160*/  MOV R8, 0x180 ;  /* 0x0000018000087802 */ /* 0x000fce0000000f00 */
[----:B-1----:R-:W-:Y:S05]  /*0170*/  CALL.REL.NOINC `($__internal_1_$__cuda_sm20_sqrt_rn_f32_slowpath) ;  /* 0x00000000002c7944 */ /* 0x002fea0003c00000 */
[----:B------:R-:W-:Y:S01]  /*0180*/  MOV R7, R3 ;  /* 0x0000000300077202 */ /* 0x000fe20000000f00 */
[----:B------:R-:W-:Y:S06]  /*0190*/  BRA `(.L_x_8) ;  /* 0x0000000000107947 */ /* 0x000fec0003800000 */
.L_x_7:
[----:B-1----:R-:W-:Y:S01]  /*01a0*/  FMUL.FTZ R7, R0, R3 ;  /* 0x0000000300077220 */ /* 0x002fe20000410000 */
[----:B------:R-:W-:-:S03]  /*01b0*/  FMUL.FTZ R3, R3, 0.5 ;  /* 0x3f00000003037820 */ /* 0x000fc60000410000 */
[----:B------:R-:W-:-:S04]  /*01c0*/  FFMA R0, -R7, R7, R0 ;  /* 0x0000000707007223 */ /* 0x000fc80000000100 */
[----:B------:R-:W-:-:S07]  /*01d0*/  FFMA R7, R0, R3, R7 ;  /* 0x0000000300077223 */ /* 0x000fce0000000007 */
.L_x_8:
[----:B------:R-:W-:Y:S05]  /*01e0*/  BSYNC.RECONVERGENT B0 ;  /* 0x0000000000007941 */ /* 0x000fea0003800200 */
.L_x_6:
[----:B------:R-:W0:Y:S02]  /*01f0*/  LDC.64 R4, c[0x0][0x390] ;  /* 0x0000e400ff047b82 */ /* 0x000e240000000a00 */
[----:B0-----:R-:W-:-:S05]  /*0200*/  IMAD.WIDE R2, R2, 0x4, R4 ;  /* 0x0000000402027825 */ /* 0x001fca00078e0204 */
[----:B------:R-:W-:Y:S01]  /*0210*/  STG.E desc[UR4][R2.64], R7 ;  /* 0x0000000702007986 */ /* 0x000fe2000c101904 */
[----:B------:R-:W-:Y:S05]  /*0220*/  EXIT ;  /* 0x000000000000794d */ /* 0x000fea0003800000 */
        .weak           $__internal_1_$__cuda_sm20_sqrt_rn_f32_slowpath
        .type           $__internal_1_$__cuda_sm20_sqrt_rn_f32_slowpath,@function
        .size           $__internal_1_$__cuda_sm20_sqrt_rn_f32_slowpath,(.L_x_12 - $__internal_1_$__cuda_sm20_sqrt_rn_f32_slowpath)
$__internal_1_$__cuda_sm20_sqrt_rn_f32_slowpath:
        /* <DEDUP_REMOVED lines=19> */
.L_x_9:
[----:B------:R-:W-:Y:S01]  /*0360*/  HFMA2 R5, -RZ, RZ, 0, 0 ;  /* 0x00000000ff057431 */ /* 0x000fe200000001ff */
[----:B------:R-:W-:-:S04]  /*0370*/  MOV R4, R8 ;  /* 0x0000000800047202 */ /* 0x000fc80000000f00 */
[----:B------:R-:W-:Y:S05]  /*0380*/  RET.REL.NODEC R4 `(_Z14complex_kernelPKfS0_Pfi) ;  /* 0xfffffffc041c7950 */ /* 0x000fea0003c3ffff */
.L_x_10:
        /* <DEDUP_REMOVED lines=15> */
.L_x_12:


//--------------------- .nv.shared.reserved.0     --------------------------
	.section	.nv.shared.reserved.0,"aw",@nobits
	.weak		__nv_reservedSMEM_offset_0_alias
	.size		__nv_reservedSMEM_offset_0_alias, 0, 64
	.other		__nv_reservedSMEM_offset_0_alias,@"STO_CUDA_RESERVED_SHARED STV_DEFAULT"
__nv_reservedSMEM_offset_0_alias:
	.zero		0
	.zero		64


//--------------------- .nv.constant0._Z7kernel2PKfPfi --------------------------
	.section	.nv.constant0._Z7kernel2PKfPfi,"a",@progbits
	.sectionflags	@""
	.align	4
.nv.constant0._Z7kernel2PKfPfi:
	.zero		916


//--------------------- .nv.constant0._Z7kernel1PKfS0_Pfi --------------------------
	.section	.nv.constant0._Z7kernel1PKfS0_Pfi,"a",@progbits
	.sectionflags	@""
	.align	4
.nv.constant0._Z7kernel1PKfS0_Pfi:
	.zero		924


//--------------------- .nv.constant0._Z14complex_kernelPKfS0_Pfi --------------------------
	.section	.nv.constant0._Z14complex_kernelPKfS0_Pfi,"a",@progbits
	.sectionflags	@""
	.align	4
.nv.constant0._Z14complex_kernelPKfS0_Pfi:
	.zero		924


//--------------------- SYMBOLS --------------------------

	.type		.nv.reservedSmem.offset0,@object
	.size		.nv.reservedSmem.offset0,0x4
